	.headerflags	@"EF_CUDA_TEXMODE_UNIFIED EF_CUDA_64BIT_ADDRESS EF_CUDA_ACCELERATORS EF_CUDA_SM90 EF_CUDA_VIRTUAL_SM(EF_CUDA_SM90)"
	.elftype	@"ET_EXEC"


//--------------------- .nv.info                  --------------------------
	.section	.nv.info,"",@"SHT_CUDA_INFO"
	.align	4


	//----- nvinfo : EIATTR_REGCOUNT
	.align		4
        /*0000*/ 	.byte	0x04, 0x2f
        /*0002*/ 	.short	(.L_1 - .L_0)
	.align		4
.L_0:
        /*0004*/ 	.word	index@(triton_poi_fused_cat_125)
        /*0008*/ 	.word	0x00000012


	//----- nvinfo : EIATTR_MIN_STACK_SIZE
	.align		4
.L_1:
        /*000c*/ 	.byte	0x04, 0x12
        /*000e*/ 	.short	(.L_3 - .L_2)
	.align		4
.L_2:
        /*0010*/ 	.word	index@(triton_poi_fused_cat_125)
        /*0014*/ 	.word	0x00000000


	//----- nvinfo : EIATTR_FRAME_SIZE
	.align		4
.L_3:
        /*0018*/ 	.byte	0x04, 0x11
        /*001a*/ 	.short	(.L_5 - .L_4)
	.align		4
.L_4:
        /*001c*/ 	.word	index@(triton_poi_fused_cat_125)
        /*0020*/ 	.word	0x00000000


	//----- nvinfo : EIATTR_MIN_STACK_SIZE
	.align		4
.L_5:
        /*0024*/ 	.byte	0x04, 0x12
        /*0026*/ 	.short	(.L_7 - .L_6)
	.align		4
.L_6:
        /*0028*/ 	.word	index@(triton_poi_fused_cat_125)
        /*002c*/ 	.word	0x00000000
.L_7:


//--------------------- .nv.info.triton_poi_fused_cat_125 --------------------------
	.section	.nv.info.triton_poi_fused_cat_125,"",@"SHT_CUDA_INFO"
	.sectionflags	@""
	.align	4


	//----- nvinfo : EIATTR_CUDA_API_VERSION
	.align		4
        /*0000*/ 	.byte	0x04, 0x37
        /*0002*/ 	.short	(.L_9 - .L_8)
.L_8:
        /*0004*/ 	.word	0x0000007c


	//----- nvinfo : EIATTR_KPARAM_INFO
	.align		4
.L_9:
        /*0008*/ 	.byte	0x04, 0x17
        /*000a*/ 	.short	(.L_11 - .L_10)
.L_10:
        /*000c*/ 	.word	0x00000000
        /*0010*/ 	.short	0x0004
        /*0012*/ 	.short	0x0020
        /*0014*/ 	.byte	0x00, 0xf0, 0x11, 0x00


	//----- nvinfo : EIATTR_KPARAM_INFO
	.align		4
.L_11:
        /*0018*/ 	.byte	0x04, 0x17
        /*001a*/ 	.short	(.L_13 - .L_12)
.L_12:
        /*001c*/ 	.word	0x00000000
        /*0020*/ 	.short	0x0003
        /*0022*/ 	.short	0x0018
        /*0024*/ 	.byte	0x00, 0xf4, 0x21, 0x00


	//----- nvinfo : EIATTR_KPARAM_INFO
	.align		4
.L_13:
        /*0028*/ 	.byte	0x04, 0x17
        /*002a*/ 	.short	(.L_15 - .L_14)
.L_14:
        /*002c*/ 	.word	0x00000000
        /*0030*/ 	.short	0x0002
        /*0032*/ 	.short	0x0010
        /*0034*/ 	.byte	0x00, 0xf4, 0x21, 0x00


	//----- nvinfo : EIATTR_KPARAM_INFO
	.align		4
.L_15:
        /*0038*/ 	.byte	0x04, 0x17
        /*003a*/ 	.short	(.L_17 - .L_16)
.L_16:
        /*003c*/ 	.word	0x00000000
        /*0040*/ 	.short	0x0001
        /*0042*/ 	.short	0x0008
        /*0044*/ 	.byte	0x00, 0xf4, 0x21, 0x00


	//----- nvinfo : EIATTR_KPARAM_INFO
	.align		4
.L_17:
        /*0048*/ 	.byte	0x04, 0x17
        /*004a*/ 	.short	(.L_19 - .L_18)
.L_18:
        /*004c*/ 	.word	0x00000000
        /*0050*/ 	.short	0x0000
        /*0052*/ 	.short	0x0000
        /*0054*/ 	.byte	0x00, 0xf4, 0x21, 0x00


	//----- nvinfo : EIATTR_SPARSE_MMA_MASK
	.align		4
.L_19:
        /*0058*/ 	.byte	0x03, 0x50
        /*005a*/ 	.short	0x0000


	//----- nvinfo : EIATTR_MAXREG_COUNT
	.align		4
        /*005c*/ 	.byte	0x03, 0x1b
        /*005e*/ 	.short	0x00ff


	//----- nvinfo : EIATTR_EXIT_INSTR_OFFSETS
	.align		4
        /*0060*/ 	.byte	0x04, 0x1c
        /*0062*/ 	.short	(.L_21 - .L_20)


	//   ....[0]....
.L_20:
        /*0064*/ 	.word	0x000001b0


	//   ....[1]....
        /*0068*/ 	.word	0x000001d0


	//----- nvinfo : EIATTR_REQNTID
	.align		4
.L_21:
        /*006c*/ 	.byte	0x04, 0x10
        /*006e*/ 	.short	(.L_23 - .L_22)
.L_22:
        /*0070*/ 	.word	0x00000080
        /*0074*/ 	.word	0x00000001
        /*0078*/ 	.word	0x00000001


	//----- nvinfo : EIATTR_CBANK_PARAM_SIZE
	.align		4
.L_23:
        /*007c*/ 	.byte	0x03, 0x19
        /*007e*/ 	.short	0x0024


	//----- nvinfo : EIATTR_PARAM_CBANK
	.align		4
        /*0080*/ 	.byte	0x04, 0x0a
        /*0082*/ 	.short	(.L_25 - .L_24)
	.align		4
.L_24:
        /*0084*/ 	.word	index@(.nv.constant0.triton_poi_fused_cat_125)
        /*0088*/ 	.short	0x0210
        /*008a*/ 	.short	0x0024


	//----- nvinfo : EIATTR_SW_WAR
	.align		4
.L_25:
        /*008c*/ 	.byte	0x04, 0x36
        /*008e*/ 	.short	(.L_27 - .L_26)
.L_26:
        /*0090*/ 	.word	0x00000008
.L_27:


//--------------------- .nv.callgraph             --------------------------
	.section	.nv.callgraph,"",@"SHT_CUDA_CALLGRAPH"
	.align	4
	.sectionentsize	8
	.align		4
        /*0000*/ 	.word	0x00000000
	.align		4
        /*0004*/ 	.word	0xffffffff
	.align		4
        /*0008*/ 	.word	0x00000000
	.align		4
        /*000c*/ 	.word	0xfffffffe
	.align		4
        /*0010*/ 	.word	0x00000000
	.align		4
        /*0014*/ 	.word	0xfffffffd
	.align		4
        /*0018*/ 	.word	0x00000000
	.align		4
        /*001c*/ 	.word	0xfffffffc


//--------------------- .text.triton_poi_fused_cat_125 --------------------------
	.section	.text.triton_poi_fused_cat_125,"ax",@progbits
	.align	128
        .global         triton_poi_fused_cat_125
        .type           triton_poi_fused_cat_125,@function
        .size           triton_poi_fused_cat_125,(.L_x_1 - triton_poi_fused_cat_125)
        .other          triton_poi_fused_cat_125,@"STO_CUDA_ENTRY STV_DEFAULT"
triton_poi_fused_cat_125:
.text.triton_poi_fused_cat_125:
[----:B------:R-:W0:Y:S01]  /*0000*/  LDC R1, c[0x0][0x28] ;  /* 0x00000a00ff017b82 */ /* 0x000e220000000800 */
[----:B------:R-:W1:Y:S07]  /*0010*/  S2R R0, SR_TID.X ;  /* 0x0000000000007919 */ /* 0x000e6e0000002100 */
[----:B------:R-:W2:Y:S01]  /*0020*/  LDC.64 R2, c[0x0][0x210] ;  /* 0x00008400ff027b82 */ /* 0x000ea20000000a00 */
[----:B------:R-:W-:Y:S01]  /*0030*/  HFMA2.MMA R13, -RZ, RZ, 0, 0 ;  /* 0x00000000ff0d7435 */ /* 0x000fe200000001ff */
[----:B------:R-:W-:Y:S01]  /*0040*/  ULDC.64 UR4, c[0x0][0x208] ;  /* 0x0000820000047ab9 */ /* 0x000fe20000000a00 */
[----:B------:R-:W3:Y:S05]  /*0050*/  S2R R11, SR_CTAID.X ;  /* 0x00000000000b7919 */ /* 0x000eea0000002500 */
[----:B------:R-:W4:Y:S08]  /*0060*/  LDC.64 R4, c[0x0][0x218] ;  /* 0x00008600ff047b82 */ /* 0x000f300000000a00 */
[----:B------:R-:W5:Y:S08]  /*0070*/  LDC.64 R6, c[0x0][0x220] ;  /* 0x00008800ff067b82 */ /* 0x000f700000000a00 */
[----:B------:R-:W4:Y:S01]  /*0080*/  LDC.64 R8, c[0x0][0x228] ;  /* 0x00008a00ff087b82 */ /* 0x000f220000000a00 */
[----:B-1----:R-:W-:-:S05]  /*0090*/  LOP3.LUT R0, R0, 0x7f, RZ, 0xc0, !PT ;  /* 0x0000007f00007812 */ /* 0x002fca00078ec0ff */
[----:B---3--:R-:W-:-:S04]  /*00a0*/  IMAD R11, R11, 0x80, R0 ;  /* 0x000000800b0b7824 */ /* 0x008fc800078e0200 */
[C---:B--2---:R-:W-:Y:S01]  /*00b0*/  IMAD.WIDE R2, R11.reuse, 0x4, R2 ;  /* 0x000000040b027825 */ /* 0x044fe200078e0202 */
[----:B------:R-:W-:-:S13]  /*00c0*/  ISETP.GE.AND P0, PT, R11, 0x200, PT ;  /* 0x000002000b00780c */ /* 0x000fda0003f06270 */
[----:B------:R4:W2:Y:S01]  /*00d0*/  @!P0 LDG.E R13, desc[UR4][R2.64] ;  /* 0x00000004020d8981 */ /* 0x0008a2000c1e1900 */
[----:B------:R-:W-:-:S04]  /*00e0*/  SHF.R.S32.HI R0, RZ, 0x1f, R11 ;  /* 0x0000001fff007819 */ /* 0x000fc8000001140b */
[----:B------:R-:W-:-:S04]  /*00f0*/  LEA.HI R0, R0, R11, RZ, 0x7 ;  /* 0x0000000b00007211 */ /* 0x000fc800078f38ff */
[----:B------:R-:W-:Y:S02]  /*0100*/  LOP3.LUT R10, R0, 0xffffff80, RZ, 0xc0, !PT ;  /* 0xffffff80000a7812 */ /* 0x000fe400078ec0ff */
[----:B------:R-:W-:-:S03]  /*0110*/  SHF.R.S32.HI R0, RZ, 0x7, R0 ;  /* 0x00000007ff007819 */ /* 0x000fc60000011400 */
[----:B------:R-:W-:-:S04]  /*0120*/  IMAD.IADD R11, R11, 0x1, -R10 ;  /* 0x000000010b0b7824 */ /* 0x000fc800078e0a0a */
[----:B------:R-:W-:-:S04]  /*0130*/  IMAD R11, R0, 0x1500, R11 ;  /* 0x00001500000b7824 */ /* 0x000fc800078e020b */
[----:B----4-:R-:W-:Y:S01]  /*0140*/  IMAD.WIDE R2, R11, 0x4, R4 ;  /* 0x000000040b027825 */ /* 0x010fe200078e0204 */
[----:B------:R-:W-:-:S05]  /*0150*/  IADD3 R15, R10, R11, RZ ;  /* 0x0000000b0a0f7210 */ /* 0x000fca0007ffe0ff */
[----:B-----5:R-:W-:-:S04]  /*0160*/  IMAD.WIDE R4, R15, 0x4, R6 ;  /* 0x000000040f047825 */ /* 0x020fc800078e0206 */
[----:B------:R-:W-:-:S04]  /*0170*/  IMAD.IADD R7, R10, 0x1, R15 ;  /* 0x000000010a077824 */ /* 0x000fc800078e020f */
[----:B0-----:R-:W-:Y:S01]  /*0180*/  IMAD.WIDE R6, R7, 0x4, R8 ;  /* 0x0000000407067825 */ /* 0x001fe200078e0208 */
[----:B--2---:R0:W-:Y:S04]  /*0190*/  @!P0 STG.E desc[UR4][R2.64], R13 ;  /* 0x0000000d02008986 */ /* 0x0041e8000c101904 */
[----:B------:R0:W-:Y:S02]  /*01a0*/  @!P0 STG.E desc[UR4][R4.64], R13 ;  /* 0x0000000d04008986 */ /* 0x0001e4000c101904 */
[----:B0-----:R-:W-:Y:S05]  /*01b0*/  @P0 EXIT ;  /* 0x000000000000094d */ /* 0x001fea0003800000 */
[----:B------:R-:W-:Y:S01]  /*01c0*/  STG.E desc[UR4][R6.64], R13 ;  /* 0x0000000d06007986 */ /* 0x000fe2000c101904 */
[----:B------:R-:W-:Y:S05]  /*01d0*/  EXIT ;  /* 0x000000000000794d */ /* 0x000fea0003800000 */
.L_x_0:
[----:B------:R-:W-:-:S00]  /*01e0*/  BRA `(.L_x_0) ;  /* 0xfffffffc00fc7947 */ /* 0x000fc0000383ffff */
[----:B------:R-:W-:-:S00]  /*01f0*/  NOP ;  /* 0x0000000000007918 */ /* 0x000fc00000000000 */
        /* <DEDUP_REMOVED lines=8> */
.L_x_1:


//--------------------- .nv.constant0.triton_poi_fused_cat_125 --------------------------
	.section	.nv.constant0.triton_poi_fused_cat_125,"a",@progbits
	.sectionflags	@""
	.align	4
.nv.constant0.triton_poi_fused_cat_125:
	.zero		564
